/**
 *  less_slow_sm80.ptx
 *
 *  Micro-kernels for building a performance-first mindset for CUDA-capable
 *  GPUs using Parallel Thread eXecution (PTX) Intermediate Representation (IR) 
 *  for for Ampere-generation Nvidia GPUs with Warp-level MMA (WMMA).
 * 
 *  ? You should start at `less_slow.cu` before reading this file.
 *  ? You should start at `less_slow_sm70.ptx` before reading this file.
 *  ? Also read intro to PTX: https://docs.nvidia.com/cuda/parallel-thread-execution/
 *  ? Check the PTX ISA: https://docs.nvidia.com/cuda/pdf/ptx_isa_8.5.pdf
 *
 *  You can validate this file by asking the Nvidia PTX Assembler to compile it
 *  to `.cubin` for some target architecture:
 * 
 *  $ ptxas -o less_slow_sm80_from_ptx.cubin -arch=sm_80 less_slow_sm80.ptx
 *  $ cuobjdump -sass less_slow_sm80_from_ptx.cubin | grep -i mma
 *
 *  Assuming how aggressively NVCC unrolls loops and the number of kernels in
 *  this file, you may want to deduplicate them:
 *
 *  $ cuobjdump -sass less_slow_sm80_from_ptx.cubin | grep -i mma | \
 *  $   sed -r 's/\/\*[^*]+\*\///g' | \
 *  $   sed -r 's/^[[:space:]]+//; s/[[:space:]]+$//' | \
 *  $   sort -u
 */
.version 7.0             // PTX version 7.0 for Ampere GPUs
.target sm_80            // Target architecture (SM_80 - Ampere GPUs)
.address_size 64         // 64-bit addressing

/**
 *  Let's define some global memory buffers, visible on both device and host
 *  side, to output multiplication results.
 */
.visible .global .align 8 .f64 dummy_sink_f64[32];
.visible .global .align 4 .s32 dummy_sink_s32[32];
.visible .global .align 4 .f32 dummy_sink_f32[32];

/**
 *  Our previous Volta kernel should work just fine here, but we can make it
 *  nicer by using the `<>` syntax to define many virtual registers without
 *  explicitly naming them! We can also explicitly define them as `.f16x2` to
 *  constrain the registers to packed half-precision pairs.
 *
 *  We can also scale from a Quadpair-level MMA to the Warp-level WMMA,
 *  synchronizing more threads to process larger tiles, as the PTX docs
 *  explicitly warn against using the `mma.sync.m8n8k4` to avoid performance
 *  issues!
 */
.visible .entry tops_f16f16_sm80wmma_16x16x16_loop128_ptx_kernel()
{
    // Accumulator registers used for both input and output of the MMA operation
    // https://docs.nvidia.com/cuda/parallel-thread-execution/#parameterized-variable-names
    .reg .b32 accum<4>;

    // Registers to hold packed 16-bit data for matrix A (8 registers)
    .reg .f16x2 matrix_a<8>;

    // Registers to hold packed 16-bit data for matrix B (8 registers)
    .reg .f16x2 matrix_b<8>;

    // General-purpose registers for loop control and constant values
    .reg .b32 loop_counter, loop_limit, packed_const;

    // Predicate register for conditional branching (loop exit)
    .reg .pred exit_predicate;

    // Set up loop counter and loop limit
    mov.u32 loop_counter, 0;
    mov.u32 loop_limit, 128;

    // Zero-initialize the accumulators, as registers may contain noise
    // https://docs.nvidia.com/cuda/parallel-thread-execution/#state-spaces
    mov.f32 accum0, 0.0;
    mov.f32 accum1, 0.0;
    mov.f32 accum2, 0.0;
    mov.f32 accum3, 0.0;

    // Initialize constant for packed matrix data (placeholder)
    mov.b32 packed_const, 0x00010001;

    // Initialize matrix a registers with the packed constant
    mov.b32 matrix_a0, packed_const;
    mov.b32 matrix_a1, packed_const;
    mov.b32 matrix_a2, packed_const;
    mov.b32 matrix_a3, packed_const;
    mov.b32 matrix_a4, packed_const;
    mov.b32 matrix_a5, packed_const;
    mov.b32 matrix_a6, packed_const;
    mov.b32 matrix_a7, packed_const;

    // Initialize matrix b registers with the packed constant
    mov.b32 matrix_b0, packed_const;
    mov.b32 matrix_b1, packed_const;
    mov.b32 matrix_b2, packed_const;
    mov.b32 matrix_b3, packed_const;
    mov.b32 matrix_b4, packed_const;
    mov.b32 matrix_b5, packed_const;
    mov.b32 matrix_b6, packed_const;
    mov.b32 matrix_b7, packed_const;

    // The main loop will repeat for 128 iterations
loop_start:
    setp.ge.u32 exit_predicate, loop_counter, loop_limit;
    @exit_predicate bra loop_exit;

    wmma.mma.sync.aligned.row.col.m16n16k16.f16.f16 
         { accum0, accum1, accum2, accum3 },
         { matrix_a0, matrix_a1, matrix_a2, matrix_a3,
           matrix_a4, matrix_a5, matrix_a6, matrix_a7 },
         { matrix_b0, matrix_b1, matrix_b2, matrix_b3,
           matrix_b4, matrix_b5, matrix_b6, matrix_b7 },
         { accum0, accum1, accum2, accum3 };

    // Increment the loop counter
    add.u32 loop_counter, loop_counter, 1;

    // Branch back to the beginning of the loop
    bra loop_start;

loop_exit:
    // This barrier forces all asynchronous warp-group operations to complete.
    bar.sync 0;

    // Use volatile stores to force the accumulator values to be written out.
    // This dummy write (to a global variable) makes the work observable and 
    // prevents the multiplication  pipeline from being optimized out.
    st.global.volatile.f32 [dummy_sink_f32],      accum0;
    st.global.volatile.f32 [dummy_sink_f32+4],    accum1;
    st.global.volatile.f32 [dummy_sink_f32+8],    accum2;
    st.global.volatile.f32 [dummy_sink_f32+12],   accum3;
    ret;
}

.visible .entry tops_f16f32_sm80wmma_16x16x16_loop128_ptx_kernel()
{
    // Accumulator registers used for both input and output of the MMA operation
    // https://docs.nvidia.com/cuda/parallel-thread-execution/#parameterized-variable-names
    .reg .b32 accum<8>;

    // Registers to hold packed 16-bit data for matrix A (8 registers)
    .reg .f16x2 matrix_a<8>;

    // Registers to hold packed 16-bit data for matrix B (8 registers)
    .reg .f16x2 matrix_b<8>;

    // General-purpose registers for loop control and constant values
    .reg .b32 loop_counter, loop_limit, packed_const;

    // Predicate register for conditional branching (loop exit)
    .reg .pred exit_predicate;

    // Set up loop counter and loop limit
    mov.u32 loop_counter, 0;
    mov.u32 loop_limit, 128;

    // Zero-initialize the accumulators, as registers may contain noise
    // https://docs.nvidia.com/cuda/parallel-thread-execution/#state-spaces
    mov.f32 accum0, 0.0;
    mov.f32 accum1, 0.0;
    mov.f32 accum2, 0.0;
    mov.f32 accum3, 0.0;

    // Initialize constant for packed matrix data (placeholder)
    mov.b32 packed_const, 0x00010001;

    // Initialize matrix a registers with the packed constant
    mov.b32 matrix_a0, packed_const;
    mov.b32 matrix_a1, packed_const;
    mov.b32 matrix_a2, packed_const;
    mov.b32 matrix_a3, packed_const;
    mov.b32 matrix_a4, packed_const;
    mov.b32 matrix_a5, packed_const;
    mov.b32 matrix_a6, packed_const;
    mov.b32 matrix_a7, packed_const;

    // Initialize matrix b registers with the packed constant
    mov.b32 matrix_b0, packed_const;
    mov.b32 matrix_b1, packed_const;
    mov.b32 matrix_b2, packed_const;
    mov.b32 matrix_b3, packed_const;
    mov.b32 matrix_b4, packed_const;
    mov.b32 matrix_b5, packed_const;
    mov.b32 matrix_b6, packed_const;
    mov.b32 matrix_b7, packed_const;

    // The main loop will repeat for 128 iterations
loop_start:
    setp.ge.u32 exit_predicate, loop_counter, loop_limit;
    @exit_predicate bra loop_exit;

    wmma.mma.sync.aligned.row.col.m16n16k16.f32.f32
         { accum0, accum1, accum2, accum3,
           accum4, accum5, accum6, accum7 },
         { matrix_a0, matrix_a1, matrix_a2, matrix_a3,
           matrix_a4, matrix_a5, matrix_a6, matrix_a7 },
         { matrix_b0, matrix_b1, matrix_b2, matrix_b3,
           matrix_b4, matrix_b5, matrix_b6, matrix_b7 },
         { accum0, accum1, accum2, accum3,
           accum4, accum5, accum6, accum7 };

    // Increment the loop counter
    add.u32 loop_counter, loop_counter, 1;

    // Branch back to the beginning of the loop
    bra loop_start;

loop_exit:
    // This barrier forces all asynchronous warp-group operations to complete.
    bar.sync 0;

    // Use volatile stores to force the accumulator values to be written out.
    // This dummy write (to a global variable) makes the work observable and 
    // prevents the multiplication  pipeline from being optimized out.
    st.global.volatile.f32 [dummy_sink_f32],      accum0;
    st.global.volatile.f32 [dummy_sink_f32+4],    accum1;
    st.global.volatile.f32 [dummy_sink_f32+8],    accum2;
    st.global.volatile.f32 [dummy_sink_f32+12],   accum3;
    ret;
}

/**
 *  Each new generation of Tensor Cores supports a wider palette of numeric
 *  types, "structured sparsity" modes, and asynchronous scheduling protocols.
 *
 *  ! For double-precision numbers, the smallest granularity is 8x8x4.
 *  ! Technically, it requires SM 8.0, but it's not a Warp-level MMA operation.
 *  ! It's Quadpair-level MMA operation!
 */

.visible .entry tops_f64f64_sm80mma_8x8x4_loop128_ptx_kernel()
{
    // Registers to hold matrix A and B operands (each a single f64)
    .reg .f64 matrix_a, matrix_b;

    // Additive bias and accumulator registers used for both input and output of the MMA operation
    .reg .f64 bias<2>, accum<2>;

    // General-purpose registers for loop control
    .reg .b32 loop_counter, loop_limit;

    // Predicate register for conditional branching (loop exit)
    .reg .pred exit_predicate;

    // Set up loop counter and loop limit
    mov.u32 loop_counter, 0;
    mov.u32 loop_limit, 128;

    // Zero-initialize the accumulator registers
    mov.f64 accum0, 0.0;
    mov.f64 accum1, 0.0;

    // Initialize matrix A and B operands to one (double precision)
    mov.f64 matrix_a, 1.0;
    mov.f64 matrix_b, 1.0;

    // Initialize the additive bias to zero
    mov.f64 bias0, 0.0;
    mov.f64 bias1, 0.0;

    // The main loop will repeat for 128 iterations
loop_start:
    setp.ge.u32 exit_predicate, loop_counter, loop_limit;
    @exit_predicate bra loop_exit;

    mma.sync.aligned.m8n8k4.row.col.f64.f64.f64.f64
         { accum0, accum1 },
         { matrix_a },
         { matrix_b },
         { bias0, bias1 };

    // Increment the loop counter
    add.u32 loop_counter, loop_counter, 1;

    // Branch back to the beginning of the loop
    bra loop_start;

loop_exit:
    // This barrier forces all asynchronous warp-group operations to complete.
    bar.sync 0;

    // Use volatile stores to force the accumulator values to be written out.
    // This dummy write (to a global variable) makes the work observable and 
    // prevents the multiplication  pipeline from being optimized out.
    st.global.volatile.f64 [dummy_sink_f64],       accum0;
    st.global.volatile.f64 [dummy_sink_f64+8],     accum1;
    ret;
}

/**
 *  Ridiculously, there are no Warp-Group-Asynchronous double-precision
 *  variants, but every other variant is present:
 *
 *  - `b1` operands wit `s32` accumulators
 *  - `u8` and `s8` operands with `s32` accumulators
 *  - `e4m3` and `e5m2` operands with `f16` and `f32` accumulators
 *  - `f16` operands with `f16` and `f32` accumulators
 *  - `bf16` operands with `f32` accumulators
 *  - `tf32` operands with `f32` accumulators
 *
 *  So the highest-precision properly accelerated type is the `tf32`, which
 *  is confusingly 19 bits wide! The synchronous variant would look familiar:
 */

 .visible .entry tops_tf32f32_sm80wmma_16x16x8_loop128_ptx_kernel()
{
    // Accumulator registers used for both input and output of the MMA operation
    .reg .b32 accum<8>;

    // Registers to hold packed 16-bit data for matrix A
    .reg .b32 matrix_a<4>;

    // Registers to hold packed 16-bit data for matrix B
    .reg .b32 matrix_b<4>;

    // General-purpose registers for loop control and constant values
    .reg .b32 loop_counter, loop_limit, packed_const;

    // Predicate register for conditional branching (loop exit)
    .reg .pred exit_predicate;

    // Set up loop counter and loop limit
    mov.u32 loop_counter, 0;
    mov.u32 loop_limit, 128;

    // Zero-initialize the accumulator registers
    mov.f32 accum0, 0.0;
    mov.f32 accum1, 0.0;
    mov.f32 accum2, 0.0;
    mov.f32 accum3, 0.0;
    mov.f32 accum4, 0.0;
    mov.f32 accum5, 0.0;
    mov.f32 accum6, 0.0;
    mov.f32 accum7, 0.0;

    // Initialize constant for packed matrix data (placeholder)
    mov.b32 packed_const, 0x00010001;

    // Initialize matrix a registers with the packed constant
    mov.b32 matrix_a0, packed_const;
    mov.b32 matrix_a1, packed_const;

    // Initialize matrix b registers with the packed constant
    mov.b32 matrix_b0, packed_const;
    mov.b32 matrix_b1, packed_const;

    // The main loop will repeat for 128 iterations
loop_start:
    setp.ge.u32 exit_predicate, loop_counter, loop_limit;
    @exit_predicate bra loop_exit;

    wmma.mma.sync.aligned.m16n16k8.row.col.f32.tf32.tf32.f32
         { accum0, accum1, accum2, accum3,
           accum4, accum5, accum6, accum7 },
         { matrix_a0, matrix_a1, matrix_a2, matrix_a3 },
         { matrix_b0, matrix_b1, matrix_b2, matrix_b3 },
         { accum0, accum1, accum2, accum3,
           accum4, accum5, accum6, accum7 };

    // Increment the loop counter
    add.u32 loop_counter, loop_counter, 1;

    // Branch back to the beginning of the loop
    bra loop_start;

loop_exit:
    // This barrier forces all asynchronous warp-group operations to complete.
    bar.sync 0;

    // Use volatile stores to force the accumulator values to be written out.
    // This dummy write (to a global variable) makes the work observable and 
    // prevents the multiplication  pipeline from being optimized out.
    st.global.volatile.f32 [dummy_sink_f32],      accum0;
    st.global.volatile.f32 [dummy_sink_f32+4],    accum1;
    st.global.volatile.f32 [dummy_sink_f32+8],    accum2;
    st.global.volatile.f32 [dummy_sink_f32+12],   accum3;
    ret;
}


// ===== COMPILED SASS (sm_100) =====

	.target	sm_100

	.elftype	@"ET_EXEC"


//--------------------- .note.nv.tkinfo           --------------------------
	.section	.note.nv.tkinfo,"",@"SHT_NOTE"
	.sectionflags	@"SHF_NOTE_NV_TKINFO"
	.tkinfo
        /*0018*/ 	.word	0x00000002
        /*0030*/ 	.string	""
        /*0030*/ 	.string	"ptxas"
        /*0030*/ 	.string	"Cuda compilation tools, release 13.0, V13.0.88"
        /*0030*/ 	.string	"Build cuda_13.0.r13.0/compiler.36424714_0"
        /*0030*/ 	.string	"-arch sm_100 "



//--------------------- .note.nv.cuinfo           --------------------------
	.section	.note.nv.cuinfo,"",@"SHT_NOTE"
	.sectionflags	@"SHF_NOTE_NV_CUINFO"
        /*0018*/ 	.short	0x0002
        /*001a*/ 	.short	0x0050
        /*001c*/ 	.short	0x0082
	.zero		2


//--------------------- .nv.info                  --------------------------
	.section	.nv.info,"",@"SHT_CUDA_INFO"
	.align	4


	//----- nvinfo : EIATTR_REGCOUNT
	.align		4
        /*0000*/ 	.byte	0x04, 0x2f
        /*0002*/ 	.short	(.L_4 - .L_3)
	.align		4
.L_3:
        /*0004*/ 	.word	index@(tops_f16f16_sm80wmma_16x16x16_loop128_ptx_kernel)
        /*0008*/ 	.word	0x0000000e


	//----- nvinfo : EIATTR_FRAME_SIZE
	.align		4
.L_4:
        /*000c*/ 	.byte	0x04, 0x11
        /*000e*/ 	.short	(.L_6 - .L_5)
	.align		4
.L_5:
        /*0010*/ 	.word	index@(tops_f16f16_sm80wmma_16x16x16_loop128_ptx_kernel)
        /*0014*/ 	.word	0x00000000


	//----- nvinfo : EIATTR_REGCOUNT
	.align		4
.L_6:
        /*0018*/ 	.byte	0x04, 0x2f
        /*001a*/ 	.short	(.L_8 - .L_7)
	.align		4
.L_7:
        /*001c*/ 	.word	index@(tops_f16f32_sm80wmma_16x16x16_loop128_ptx_kernel)
        /*0020*/ 	.word	0x00000012


	//----- nvinfo : EIATTR_FRAME_SIZE
	.align		4
.L_8:
        /*0024*/ 	.byte	0x04, 0x11
        /*0026*/ 	.short	(.L_10 - .L_9)
	.align		4
.L_9:
        /*0028*/ 	.word	index@(tops_f16f32_sm80wmma_16x16x16_loop128_ptx_kernel)
        /*002c*/ 	.word	0x00000000


	//----- nvinfo : EIATTR_REGCOUNT
	.align		4
.L_10:
        /*0030*/ 	.byte	0x04, 0x2f
        /*0032*/ 	.short	(.L_12 - .L_11)
	.align		4
.L_11:
        /*0034*/ 	.word	index@(tops_f64f64_sm80mma_8x8x4_loop128_ptx_kernel)
        /*0038*/ 	.word	0x0000000a


	//----- nvinfo : EIATTR_FRAME_SIZE
	.align		4
.L_12:
        /*003c*/ 	.byte	0x04, 0x11
        /*003e*/ 	.short	(.L_14 - .L_13)
	.align		4
.L_13:
        /*0040*/ 	.word	index@(tops_f64f64_sm80mma_8x8x4_loop128_ptx_kernel)
        /*0044*/ 	.word	0x00000000


	//----- nvinfo : EIATTR_REGCOUNT
	.align		4
.L_14:
        /*0048*/ 	.byte	0x04, 0x2f
        /*004a*/ 	.short	(.L_16 - .L_15)
	.align		4
.L_15:
        /*004c*/ 	.word	index@(tops_tf32f32_sm80wmma_16x16x8_loop128_ptx_kernel)
        /*0050*/ 	.word	0x0000000e


	//----- nvinfo : EIATTR_FRAME_SIZE
	.align		4
.L_16:
        /*0054*/ 	.byte	0x04, 0x11
        /*0056*/ 	.short	(.L_18 - .L_17)
	.align		4
.L_17:
        /*0058*/ 	.word	index@(tops_tf32f32_sm80wmma_16x16x8_loop128_ptx_kernel)
        /*005c*/ 	.word	0x00000000


	//----- nvinfo : EIATTR_MIN_STACK_SIZE
	.align		4
.L_18:
        /*0060*/ 	.byte	0x04, 0x12
        /*0062*/ 	.short	(.L_20 - .L_19)
	.align		4
.L_19:
        /*0064*/ 	.word	index@(tops_tf32f32_sm80wmma_16x16x8_loop128_ptx_kernel)
        /*0068*/ 	.word	0x00000000


	//----- nvinfo : EIATTR_MIN_STACK_SIZE
	.align		4
.L_20:
        /*006c*/ 	.byte	0x04, 0x12
        /*006e*/ 	.short	(.L_22 - .L_21)
	.align		4
.L_21:
        /*0070*/ 	.word	index@(tops_f64f64_sm80mma_8x8x4_loop128_ptx_kernel)
        /*0074*/ 	.word	0x00000000


	//----- nvinfo : EIATTR_MIN_STACK_SIZE
	.align		4
.L_22:
        /*0078*/ 	.byte	0x04, 0x12
        /*007a*/ 	.short	(.L_24 - .L_23)
	.align		4
.L_23:
        /*007c*/ 	.word	index@(tops_f16f32_sm80wmma_16x16x16_loop128_ptx_kernel)
        /*0080*/ 	.word	0x00000000


	//----- nvinfo : EIATTR_MIN_STACK_SIZE
	.align		4
.L_24:
        /*0084*/ 	.byte	0x04, 0x12
        /*0086*/ 	.short	(.L_26 - .L_25)
	.align		4
.L_25:
        /*0088*/ 	.word	index@(tops_f16f16_sm80wmma_16x16x16_loop128_ptx_kernel)
        /*008c*/ 	.word	0x00000000
.L_26:


//--------------------- .nv.compat                --------------------------
	.section	.nv.compat,"",@"SHT_CUDA_COMPAT_INFO"
	.align	4
        /*0000*/ 	.byte	0x02, 0x09, 0x00, 0x00, 0x02, 0x02, 0x01, 0x00, 0x02, 0x05, 0x05, 0x00, 0x03, 0x07, 0x01, 0x01
        /*0010*/ 	.byte	0x02, 0x03, 0x00, 0x00, 0x02, 0x06, 0x01, 0x00, 0x04, 0x0b, 0x08, 0x00, 0x01, 0x00, 0x00, 0x00
        /*0020*/ 	.byte	0x00, 0x00, 0x00, 0x00


//--------------------- .nv.info.tops_tf32f32_sm80wmma_16x16x8_loop128_ptx_kernel --------------------------
	.section	.nv.info.tops_tf32f32_sm80wmma_16x16x8_loop128_ptx_kernel,"",@"SHT_CUDA_INFO"
	.sectionflags	@""
	.align	4


	//----- nvinfo : EIATTR_CUDA_API_VERSION
	.align		4
        /*0000*/ 	.byte	0x04, 0x37
        /*0002*/ 	.short	(.L_28 - .L_27)
.L_27:
        /*0004*/ 	.word	0x00000082


	//----- nvinfo : EIATTR_SPARSE_MMA_MASK
	.align		4
.L_28:
        /*0008*/ 	.byte	0x03, 0x50
        /*000a*/ 	.short	0x0000


	//----- nvinfo : EIATTR_WMMA_USED
	.align		4
        /*000c*/ 	.byte	0x01, 0x2b
	.zero		2


	//----- nvinfo : EIATTR_MAXREG_COUNT
	.align		4
        /*0010*/ 	.byte	0x03, 0x1b
        /*0012*/ 	.short	0x00ff


	//----- nvinfo : EIATTR_NUM_BARRIERS
	.align		4
        /*0014*/ 	.byte	0x02, 0x4c
        /*0016*/ 	.byte	0x01
	.zero		1


	//----- nvinfo : EIATTR_MERCURY_ISA_VERSION
	.align		4
        /*0018*/ 	.byte	0x03, 0x5f
        /*001a*/ 	.short	0x0101


	//----- nvinfo : EIATTR_VRC_CTA_INIT_COUNT
	.align		4
        /*001c*/ 	.byte	0x02, 0x4a
	.zero		1
	.zero		1


	//----- nvinfo : EIATTR_EXIT_INSTR_OFFSETS
	.align		4
        /*0020*/ 	.byte	0x04, 0x1c
        /*0022*/ 	.short	(.L_30 - .L_29)


	//   ....[0]....
.L_29:
        /*0024*/ 	.word	0x000020b0


	//----- nvinfo : EIATTR_SW_WAR
	.align		4
.L_30:
        /*0028*/ 	.byte	0x04, 0x36
        /*002a*/ 	.short	(.L_32 - .L_31)
.L_31:
        /*002c*/ 	.word	0x00000008
.L_32:


//--------------------- .nv.info.tops_f64f64_sm80mma_8x8x4_loop128_ptx_kernel --------------------------
	.section	.nv.info.tops_f64f64_sm80mma_8x8x4_loop128_ptx_kernel,"",@"SHT_CUDA_INFO"
	.sectionflags	@""
	.align	4


	//----- nvinfo : EIATTR_CUDA_API_VERSION
	.align		4
        /*0000*/ 	.byte	0x04, 0x37
        /*0002*/ 	.short	(.L_34 - .L_33)
.L_33:
        /*0004*/ 	.word	0x00000082


	//----- nvinfo : EIATTR_SPARSE_MMA_MASK
	.align		4
.L_34:
        /*0008*/ 	.byte	0x03, 0x50
        /*000a*/ 	.short	0x0000


	//----- nvinfo : EIATTR_MAXREG_COUNT
	.align		4
        /*000c*/ 	.byte	0x03, 0x1b
        /*000e*/ 	.short	0x00ff


	//----- nvinfo : EIATTR_NUM_BARRIERS
	.align		4
        /*0010*/ 	.byte	0x02, 0x4c
        /*0012*/ 	.byte	0x01
	.zero		1


	//----- nvinfo : EIATTR_MERCURY_ISA_VERSION
	.align		4
        /*0014*/ 	.byte	0x03, 0x5f
        /*0016*/ 	.short	0x0101


	//----- nvinfo : EIATTR_VRC_CTA_INIT_COUNT
	.align		4
        /*0018*/ 	.byte	0x02, 0x4a
	.zero		1
	.zero		1


	//----- nvinfo : EIATTR_EXIT_INSTR_OFFSETS
	.align		4
        /*001c*/ 	.byte	0x04, 0x1c
        /*001e*/ 	.short	(.L_36 - .L_35)


	//   ....[0]....
.L_35:
        /*0020*/ 	.word	0x00000090


	//----- nvinfo : EIATTR_SW_WAR
	.align		4
.L_36:
        /*0024*/ 	.byte	0x04, 0x36
        /*0026*/ 	.short	(.L_38 - .L_37)
.L_37:
        /*0028*/ 	.word	0x00000008
.L_38:


//--------------------- .nv.info.tops_f16f32_sm80wmma_16x16x16_loop128_ptx_kernel --------------------------
	.section	.nv.info.tops_f16f32_sm80wmma_16x16x16_loop128_ptx_kernel,"",@"SHT_CUDA_INFO"
	.sectionflags	@""
	.align	4


	//----- nvinfo : EIATTR_CUDA_API_VERSION
	.align		4
        /*0000*/ 	.byte	0x04, 0x37
        /*0002*/ 	.short	(.L_40 - .L_39)
.L_39:
        /*0004*/ 	.word	0x00000082


	//----- nvinfo : EIATTR_SPARSE_MMA_MASK
	.align		4
.L_40:
        /*0008*/ 	.byte	0x03, 0x50
        /*000a*/ 	.short	0x0000


	//----- nvinfo : EIATTR_WMMA_USED
	.align		4
        /*000c*/ 	.byte	0x01, 0x2b
	.zero		2


	//----- nvinfo : EIATTR_MAXREG_COUNT
	.align		4
        /*0010*/ 	.byte	0x03, 0x1b
        /*0012*/ 	.short	0x00ff


	//----- nvinfo : EIATTR_NUM_BARRIERS
	.align		4
        /*0014*/ 	.byte	0x02, 0x4c
        /*0016*/ 	.byte	0x01
	.zero		1


	//----- nvinfo : EIATTR_MERCURY_ISA_VERSION
	.align		4
        /*0018*/ 	.byte	0x03, 0x5f
        /*001a*/ 	.short	0x0101


	//----- nvinfo : EIATTR_VRC_CTA_INIT_COUNT
	.align		4
        /*001c*/ 	.byte	0x02, 0x4a
	.zero		1
	.zero		1


	//----- nvinfo : EIATTR_EXIT_INSTR_OFFSETS
	.align		4
        /*0020*/ 	.byte	0x04, 0x1c
        /*0022*/ 	.short	(.L_42 - .L_41)


	//   ....[0]....
.L_41:
        /*0024*/ 	.word	0x000010e0


	//----- nvinfo : EIATTR_SW_WAR
	.align		4
.L_42:
        /*0028*/ 	.byte	0x04, 0x36
        /*002a*/ 	.short	(.L_44 - .L_43)
.L_43:
        /*002c*/ 	.word	0x00000008
.L_44:


//--------------------- .nv.info.tops_f16f16_sm80wmma_16x16x16_loop128_ptx_kernel --------------------------
	.section	.nv.info.tops_f16f16_sm80wmma_16x16x16_loop128_ptx_kernel,"",@"SHT_CUDA_INFO"
	.sectionflags	@""
	.align	4


	//----- nvinfo : EIATTR_CUDA_API_VERSION
	.align		4
        /*0000*/ 	.byte	0x04, 0x37
        /*0002*/ 	.short	(.L_46 - .L_45)
.L_45:
        /*0004*/ 	.word	0x00000082


	//----- nvinfo : EIATTR_SPARSE_MMA_MASK
	.align		4
.L_46:
        /*0008*/ 	.byte	0x03, 0x50
        /*000a*/ 	.short	0x0000


	//----- nvinfo : EIATTR_WMMA_USED
	.align		4
        /*000c*/ 	.byte	0x01, 0x2b
	.zero		2


	//----- nvinfo : EIATTR_MAXREG_COUNT
	.align		4
        /*0010*/ 	.byte	0x03, 0x1b
        /*0012*/ 	.short	0x00ff


	//----- nvinfo : EIATTR_NUM_BARRIERS
	.align		4
        /*0014*/ 	.byte	0x02, 0x4c
        /*0016*/ 	.byte	0x01
	.zero		1


	//----- nvinfo : EIATTR_MERCURY_ISA_VERSION
	.align		4
        /*0018*/ 	.byte	0x03, 0x5f
        /*001a*/ 	.short	0x0101


	//----- nvinfo : EIATTR_VRC_CTA_INIT_COUNT
	.align		4
        /*001c*/ 	.byte	0x02, 0x4a
	.zero		1
	.zero		1


	//----- nvinfo : EIATTR_EXIT_INSTR_OFFSETS
	.align		4
        /*0020*/ 	.byte	0x04, 0x1c
        /*0022*/ 	.short	(.L_48 - .L_47)


	//   ....[0]....
.L_47:
        /*0024*/ 	.word	0x000010e0


	//----- nvinfo : EIATTR_SW_WAR
	.align		4
.L_48:
        /*0028*/ 	.byte	0x04, 0x36
        /*002a*/ 	.short	(.L_50 - .L_49)
.L_49:
        /*002c*/ 	.word	0x00000008
.L_50:


//--------------------- .nv.callgraph             --------------------------
	.section	.nv.callgraph,"",@"SHT_CUDA_CALLGRAPH"
	.align	4
	.sectionentsize	8
	.align		4
        /*0000*/ 	.word	0x00000000
	.align		4
        /*0004*/ 	.word	0xffffffff
	.align		4
        /*0008*/ 	.word	0x00000000
	.align		4
        /*000c*/ 	.word	0xfffffffe
	.align		4
        /*0010*/ 	.word	0x00000000
	.align		4
        /*0014*/ 	.word	0xfffffffd
	.align		4
        /*0018*/ 	.word	0x00000000
	.align		4
        /*001c*/ 	.word	0xfffffffc


//--------------------- .nv.constant4             --------------------------
	.section	.nv.constant4,"a",@progbits
	.align	8
	.align		8
.nv.constant4:
        /*0000*/ 	.dword	dummy_sink_f64
	.align		8
        /*0008*/ 	.dword	dummy_sink_s32
	.align		8
        /*0010*/ 	.dword	dummy_sink_f32


//--------------------- .text.tops_tf32f32_sm80wmma_16x16x8_loop128_ptx_kernel --------------------------
	.section	.text.tops_tf32f32_sm80wmma_16x16x8_loop128_ptx_kernel,"ax",@progbits
	.align	128
        .global         tops_tf32f32_sm80wmma_16x16x8_loop128_ptx_kernel
        .type           tops_tf32f32_sm80wmma_16x16x8_loop128_ptx_kernel,@function
        .size           tops_tf32f32_sm80wmma_16x16x8_loop128_ptx_kernel,(.L_x_4 - tops_tf32f32_sm80wmma_16x16x8_loop128_ptx_kernel)
        .other          tops_tf32f32_sm80wmma_16x16x8_loop128_ptx_kernel,@"STO_CUDA_ENTRY STV_DEFAULT"
tops_tf32f32_sm80wmma_16x16x8_loop128_ptx_kernel:
.text.tops_tf32f32_sm80wmma_16x16x8_loop128_ptx_kernel:
[----:B------:R-:W-:Y:S01]  /*0000*/  LDC R1, c[0x0][0x37c] ;  /* 0x0000df00ff017b82 */ /* 0x000fe20000000800 */
[----:B------:R-:W-:-:S07]  /*0010*/  MOV R0, 0x10001 ;  /* 0x0001000100007802 */ /* 0x000fce0000000f00 */
[----:B------:R-:W-:Y:S01]  /*0020*/  BAR.SYNC.DEFER_BLOCKING 0x0 ;  /* 0x0000000000007b1d */ /* 0x000fe20000010000 */
[----:B------:R-:W-:Y:S02]  /*0030*/  MOV R4, 0x10001 ;  /* 0x0001000100047802 */ /* 0x000fe40000000f00 */
[----:B------:R-:W-:-:S03]  /*0040*/  MOV R5, 0x10001 ;  /* 0x0001000100057802 */ /* 0x000fc60000000f00 */
[----:B------:R-:W0:Y:S04]  /*0050*/  LDCU.64 UR4, c[0x0][0x358] ;  /* 0x00006b00ff0477ac */ /* 0x000e280008000a00 */
[----:B------:R-:W-:-:S15]  /*0060*/  HMMA.1684.F32.TF32 R8, R4, R0, RZ ;  /* 0x000000000408723c */ /* 0x000fde00000850ff */
[----:B------:R-:W-:-:S05]  /*0070*/  NOP ;  /* 0x0000000000007918 */ /* 0x000fca0000000000 */
[----:B------:R-:W-:-:S15]  /*0080*/  HMMA.1684.F32.TF32 R8, R2, R0, R8 ;  /* 0x000000000208723c */ /* 0x000fde0000085008 */
        /* <DEDUP_REMOVED lines=505> */
[----:B------:R-:W-:Y:S01]  /*2020*/  HMMA.1684.F32.TF32 R8, R4, R0, R8 ;  /* 0x000000000408723c */ /* 0x000fe20000085008 */
[----:B------:R-:W0:-:S15]  /*2030*/  LDC.64 R4, c[0x4][0x10] ;  /* 0x01000400ff047b82 */ /* 0x000e1e0000000a00 */
[----:B------:R-:W-:-:S04]  /*2040*/  NOP ;  /* 0x0000000000007918 */ /* 0x000fc80000000000 */
[----:B------:R-:W-:-:S15]  /*2050*/  HMMA.1684.F32.TF32 R8, R2, R0, R8 ;  /* 0x000000000208723c */ /* 0x000fde0000085008 */
[----:B------:R-:W-:-:S04]  /*2060*/  NOP ;  /* 0x0000000000007918 */ /* 0x000fc80000000000 */
[----:B0-----:R-:W-:Y:S04]  /*2070*/  STG.E.STRONG.SYS desc[UR4][R4.64], R8 ;  /* 0x0000000804007986 */ /* 0x001fe8000c115904 */
[----:B------:R-:W-:Y:S04]  /*2080*/  STG.E.STRONG.SYS desc[UR4][R4.64+0x4], R9 ;  /* 0x0000040904007986 */ /* 0x000fe8000c115904 */
[----:B------:R-:W-:Y:S04]  /*2090*/  STG.E.STRONG.SYS desc[UR4][R4.64+0x8], R10 ;  /* 0x0000080a04007986 */ /* 0x000fe8000c115904 */
[----:B------:R-:W-:Y:S01]  /*20a0*/  STG.E.STRONG.SYS desc[UR4][R4.64+0xc], R11 ;  /* 0x00000c0b04007986 */ /* 0x000fe2000c115904 */
[----:B------:R-:W-:Y:S05]  /*20b0*/  EXIT ;  /* 0x000000000000794d */ /* 0x000fea0003800000 */
.L_x_0:
[----:B------:R-:W-:-:S00]  /*20c0*/  BRA `(.L_x_0) ;  /* 0xfffffffc00fc7947 */ /* 0x000fc0000383ffff */
[----:B------:R-:W-:-:S00]  /*20d0*/  NOP ;  /* 0x0000000000007918 */ /* 0x000fc00000000000 */
        /* <DEDUP_REMOVED lines=10> */
.L_x_4:


//--------------------- .text.tops_f64f64_sm80mma_8x8x4_loop128_ptx_kernel --------------------------
	.section	.text.tops_f64f64_sm80mma_8x8x4_loop128_ptx_kernel,"ax",@progbits
	.align	128
        .global         tops_f64f64_sm80mma_8x8x4_loop128_ptx_kernel
        .type           tops_f64f64_sm80mma_8x8x4_loop128_ptx_kernel,@function
        .size           tops_f64f64_sm80mma_8x8x4_loop128_ptx_kernel,(.L_x_5 - tops_f64f64_sm80mma_8x8x4_loop128_ptx_kernel)
        .other          tops_f64f64_sm80mma_8x8x4_loop128_ptx_kernel,@"STO_CUDA_ENTRY STV_DEFAULT"
tops_f64f64_sm80mma_8x8x4_loop128_ptx_kernel:
.text.tops_f64f64_sm80mma_8x8x4_loop128_ptx_kernel:
[----:B------:R-:W-:Y:S08]  /*0000*/  LDC R1, c[0x0][0x37c] ;  /* 0x0000df00ff017b82 */ /* 0x000ff00000000800 */
[----:B------:R-:W0:Y:S08]  /*0010*/  LDC.64 R2, c[0x4][RZ] ;  /* 0x01000000ff027b82 */ /* 0x000e300000000a00 */
[----:B------:R-:W-:Y:S01]  /*0020*/  BAR.SYNC.DEFER_BLOCKING 0x0 ;  /* 0x0000000000007b1d */ /* 0x000fe20000010000 */
[----:B------:R-:W-:-:S02]  /*0030*/  MOV R4, 0x0 ;  /* 0x0000000000047802 */ /* 0x000fc40000000f00 */
[----:B------:R-:W-:-:S03]  /*0040*/  MOV R5, 0x3ff00000 ;  /* 0x3ff0000000057802 */ /* 0x000fc60000000f00 */
[----:B------:R-:W0:Y:S04]  /*0050*/  LDCU.64 UR4, c[0x0][0x358] ;  /* 0x00006b00ff0477ac */ /* 0x000e280008000a00 */
[----:B------:R-:W0:Y:S02]  /*0060*/  DMMA.8x8x4 R4, R4, R4, RZ ;  /* 0x000000040404723f */ /* 0x000e2400000000ff */
[----:B0-----:R-:W-:Y:S04]  /*0070*/  STG.E.64.STRONG.SYS desc[UR4][R2.64], R4 ;  /* 0x0000000402007986 */ /* 0x001fe8000c115b04 */
[----:B------:R-:W-:Y:S01]  /*0080*/  STG.E.64.STRONG.SYS desc[UR4][R2.64+0x8], R6 ;  /* 0x0000080602007986 */ /* 0x000fe2000c115b04 */
[----:B------:R-:W-:Y:S05]  /*0090*/  EXIT ;  /* 0x000000000000794d */ /* 0x000fea0003800000 */
.L_x_1:
        /* <DEDUP_REMOVED lines=14> */
.L_x_5:


//--------------------- .text.tops_f16f32_sm80wmma_16x16x16_loop128_ptx_kernel --------------------------
	.section	.text.tops_f16f32_sm80wmma_16x16x16_loop128_ptx_kernel,"ax",@progbits
	.align	128
        .global         tops_f16f32_sm80wmma_16x16x16_loop128_ptx_kernel
        .type           tops_f16f32_sm80wmma_16x16x16_loop128_ptx_kernel,@function
        .size           tops_f16f32_sm80wmma_16x16x16_loop128_ptx_kernel,(.L_x_6 - tops_f16f32_sm80wmma_16x16x16_loop128_ptx_kernel)
        .other          tops_f16f32_sm80wmma_16x16x16_loop128_ptx_kernel,@"STO_CUDA_ENTRY STV_DEFAULT"
tops_f16f32_sm80wmma_16x16x16_loop128_ptx_kernel:
.text.tops_f16f32_sm80wmma_16x16x16_loop128_ptx_kernel:
[----:B------:R-:W-:Y:S01]  /*0000*/  LDC R1, c[0x0][0x37c] ;  /* 0x0000df00ff017b82 */ /* 0x000fe20000000800 */
[----:B------:R-:W-:Y:S01]  /*0010*/  IMAD.MOV.U32 R2, RZ, RZ, 0x10001 ;  /* 0x00010001ff027424 */ /* 0x000fe200078e00ff */
[----:B------:R-:W-:Y:S01]  /*0020*/  MOV R4, 0x10001 ;  /* 0x0001000100047802 */ /* 0x000fe20000000f00 */
[----:B------:R-:W-:Y:S01]  /*0030*/  IMAD.MOV.U32 R3, RZ, RZ, 0x10001 ;  /* 0x00010001ff037424 */ /* 0x000fe200078e00ff */
[----:B------:R-:W-:Y:S01]  /*0040*/  MOV R6, 0x10001 ;  /* 0x0001000100067802 */ /* 0x000fe20000000f00 */
[----:B------:R-:W-:Y:S01]  /*0050*/  IMAD.MOV.U32 R5, RZ, RZ, 0x10001 ;  /* 0x00010001ff057424 */ /* 0x000fe200078e00ff */
[----:B------:R-:W-:Y:S02]  /*0060*/  MOV R7, 0x10001 ;  /* 0x0001000100077802 */ /* 0x000fe40000000f00 */
[----:B------:R-:W-:Y:S05]  /*0070*/  BAR.SYNC.DEFER_BLOCKING 0x0 ;  /* 0x0000000000007b1d */ /* 0x000fea0000010000 */
[----:B------:R-:W-:Y:S01]  /*0080*/  HMMA.16816.F32 R8, R4, R2, RZ ;  /* 0x000000020408723c */ /* 0x000fe200000018ff */
[----:B------:R-:W0:-:S15]  /*0090*/  LDCU.64 UR4, c[0x0][0x358] ;  /* 0x00006b00ff0477ac */ /* 0x000e1e0008000a00 */
[----:B------:R-:W-:-:S04]  /*00a0*/  NOP ;  /* 0x0000000000007918 */ /* 0x000fc80000000000 */
[----:B------:R-:W-:-:S15]  /*00b0*/  HMMA.16816.F32 R8, R4, R2, R8 ;  /* 0x000000020408723c */ /* 0x000fde0000001808 */
[----:B------:R-:W-:-:S05]  /*00c0*/  NOP ;  /* 0x0000000000007918 */ /* 0x000fca0000000000 */
        /* <DEDUP_REMOVED lines=248> */
[----:B------:R-:W-:Y:S01]  /*1050*/  HMMA.16816.F32 R12, R4, R2, R8 ;  /* 0x00000002040c723c */ /* 0x000fe20000001808 */
[----:B------:R-:W0:-:S15]  /*1060*/  LDC.64 R8, c[0x4][0x10] ;  /* 0x01000400ff087b82 */ /* 0x000e1e0000000a00 */
[----:B------:R-:W-:-:S04]  /*1070*/  NOP ;  /* 0x0000000000007918 */ /* 0x000fc80000000000 */
[----:B------:R-:W-:-:S15]  /*1080*/  HMMA.16816.F32 R4, R4, R2, R12 ;  /* 0x000000020404723c */ /* 0x000fde000000180c */
[----:B------:R-:W-:-:S04]  /*1090*/  NOP ;  /* 0x0000000000007918 */ /* 0x000fc80000000000 */
[----:B0-----:R-:W-:Y:S04]  /*10a0*/  STG.E.STRONG.SYS desc[UR4][R8.64], R4 ;  /* 0x0000000408007986 */ /* 0x001fe8000c115904 */
[----:B------:R-:W-:Y:S04]  /*10b0*/  STG.E.STRONG.SYS desc[UR4][R8.64+0x4], R5 ;  /* 0x0000040508007986 */ /* 0x000fe8000c115904 */
[----:B------:R-:W-:Y:S04]  /*10c0*/  STG.E.STRONG.SYS desc[UR4][R8.64+0x8], R6 ;  /* 0x0000080608007986 */ /* 0x000fe8000c115904 */
[----:B------:R-:W-:Y:S01]  /*10d0*/  STG.E.STRONG.SYS desc[UR4][R8.64+0xc], R7 ;  /* 0x00000c0708007986 */ /* 0x000fe2000c115904 */
[----:B------:R-:W-:Y:S05]  /*10e0*/  EXIT ;  /* 0x000000000000794d */ /* 0x000fea0003800000 */
.L_x_2:
        /* <DEDUP_REMOVED lines=9> */
.L_x_6:


//--------------------- .text.tops_f16f16_sm80wmma_16x16x16_loop128_ptx_kernel --------------------------
	.section	.text.tops_f16f16_sm80wmma_16x16x16_loop128_ptx_kernel,"ax",@progbits
	.align	128
        .global         tops_f16f16_sm80wmma_16x16x16_loop128_ptx_kernel
        .type           tops_f16f16_sm80wmma_16x16x16_loop128_ptx_kernel,@function
        .size           tops_f16f16_sm80wmma_16x16x16_loop128_ptx_kernel,(.L_x_7 - tops_f16f16_sm80wmma_16x16x16_loop128_ptx_kernel)
        .other          tops_f16f16_sm80wmma_16x16x16_loop128_ptx_kernel,@"STO_CUDA_ENTRY STV_DEFAULT"
tops_f16f16_sm80wmma_16x16x16_loop128_ptx_kernel:
.text.tops_f16f16_sm80wmma_16x16x16_loop128_ptx_kernel:
        /* <DEDUP_REMOVED lines=8> */
[----:B------:R-:W-:Y:S01]  /*0080*/  HMMA.16816.F16 R8, R4, R2, RZ ;  /* 0x000000020408723c */ /* 0x000fe200000008ff */
[----:B------:R-:W0:-:S15]  /*0090*/  LDCU.64 UR4, c[0x0][0x358] ;  /* 0x00006b00ff0477ac */ /* 0x000e1e0008000a00 */
[----:B------:R-:W-:-:S04]  /*00a0*/  NOP ;  /* 0x0000000000007918 */ /* 0x000fc80000000000 */
[----:B------:R-:W-:-:S15]  /*00b0*/  HMMA.16816.F16 R8, R4, R2, R8 ;  /* 0x000000020408723c */ /* 0x000fde0000000808 */
[----:B------:R-:W-:-:S05]  /*00c0*/  NOP ;  /* 0x0000000000007918 */ /* 0x000fca0000000000 */
        /* <DEDUP_REMOVED lines=248> */
[----:B------:R-:W-:Y:S01]  /*1050*/  HMMA.16816.F16 R10, R4, R2, R8 ;  /* 0x00000002040a723c */ /* 0x000fe20000000808 */
[----:B------:R-:W0:-:S15]  /*1060*/  LDC.64 R8, c[0x4][0x10] ;  /* 0x01000400ff087b82 */ /* 0x000e1e0000000a00 */
[----:B------:R-:W-:-:S04]  /*1070*/  NOP ;  /* 0x0000000000007918 */ /* 0x000fc80000000000 */
[----:B------:R-:W-:-:S15]  /*1080*/  HMMA.16816.F16 R2, R4, R2, R10 ;  /* 0x000000020402723c */ /* 0x000fde000000080a */
[----:B------:R-:W-:-:S04]  /*1090*/  NOP ;  /* 0x0000000000007918 */ /* 0x000fc80000000000 */
[----:B0-----:R-:W-:Y:S04]  /*10a0*/  STG.E.STRONG.SYS desc[UR4][R8.64], R2 ;  /* 0x0000000208007986 */ /* 0x001fe8000c115904 */
[----:B------:R-:W-:Y:S04]  /*10b0*/  STG.E.STRONG.SYS desc[UR4][R8.64+0x4], R3 ;  /* 0x0000040308007986 */ /* 0x000fe8000c115904 */
[----:B------:R-:W-:Y:S04]  /*10c0*/  STG.E.STRONG.SYS desc[UR4][R8.64+0x8], R2 ;  /* 0x0000080208007986 */ /* 0x000fe8000c115904 */
[----:B------:R-:W-:Y:S01]  /*10d0*/  STG.E.STRONG.SYS desc[UR4][R8.64+0xc], R3 ;  /* 0x00000c0308007986 */ /* 0x000fe2000c115904 */
[----:B------:R-:W-:Y:S05]  /*10e0*/  EXIT ;  /* 0x000000000000794d */ /* 0x000fea0003800000 */
.L_x_3:
        /* <DEDUP_REMOVED lines=9> */
.L_x_7:


//--------------------- .nv.shared.reserved.0     --------------------------
	.section	.nv.shared.reserved.0,"aw",@nobits
	.weak		__nv_reservedSMEM_offset_0_alias
	.size		__nv_reservedSMEM_offset_0_alias, 0, 64
	.other		__nv_reservedSMEM_offset_0_alias,@"STO_CUDA_RESERVED_SHARED STV_DEFAULT"
__nv_reservedSMEM_offset_0_alias:
	.zero		0
	.zero		64


//--------------------- .nv.global                --------------------------
	.section	.nv.global,"aw",@nobits
	.align	8
.nv.global:
	.global		dummy_sink_f64
	.type		dummy_sink_f64,@object
	.size		dummy_sink_f64,(dummy_sink_f32 - dummy_sink_f64)
dummy_sink_f64:
	.zero		256
	.global		dummy_sink_f32
	.type		dummy_sink_f32,@object
	.size		dummy_sink_f32,(dummy_sink_s32 - dummy_sink_f32)
dummy_sink_f32:
	.zero		128
	.global		dummy_sink_s32
	.type		dummy_sink_s32,@object
	.size		dummy_sink_s32,(.L_1 - dummy_sink_s32)
dummy_sink_s32:
	.zero		128
.L_1:


//--------------------- .nv.constant0.tops_tf32f32_sm80wmma_16x16x8_loop128_ptx_kernel --------------------------
	.section	.nv.constant0.tops_tf32f32_sm80wmma_16x16x8_loop128_ptx_kernel,"a",@progbits
	.sectionflags	@""
	.align	4
.nv.constant0.tops_tf32f32_sm80wmma_16x16x8_loop128_ptx_kernel:
	.zero		896


//--------------------- .nv.constant0.tops_f64f64_sm80mma_8x8x4_loop128_ptx_kernel --------------------------
	.section	.nv.constant0.tops_f64f64_sm80mma_8x8x4_loop128_ptx_kernel,"a",@progbits
	.sectionflags	@""
	.align	4
.nv.constant0.tops_f64f64_sm80mma_8x8x4_loop128_ptx_kernel:
	.zero		896


//--------------------- .nv.constant0.tops_f16f32_sm80wmma_16x16x16_loop128_ptx_kernel --------------------------
	.section	.nv.constant0.tops_f16f32_sm80wmma_16x16x16_loop128_ptx_kernel,"a",@progbits
	.sectionflags	@""
	.align	4
.nv.constant0.tops_f16f32_sm80wmma_16x16x16_loop128_ptx_kernel:
	.zero		896


//--------------------- .nv.constant0.tops_f16f16_sm80wmma_16x16x16_loop128_ptx_kernel --------------------------
	.section	.nv.constant0.tops_f16f16_sm80wmma_16x16x16_loop128_ptx_kernel,"a",@progbits
	.sectionflags	@""
	.align	4
.nv.constant0.tops_f16f16_sm80wmma_16x16x16_loop128_ptx_kernel:
	.zero		896


//--------------------- SYMBOLS --------------------------

	.type		.nv.reservedSmem.offset0,@object
	.size		.nv.reservedSmem.offset0,0x4
